//
// Generated by NVIDIA NVVM Compiler
//
// Compiler Build ID: CL-36424714
// Cuda compilation tools, release 13.0, V13.0.88
// Based on NVVM 20.0.0
//

.version 9.0
.target sm_100
.address_size 64

	// .globl	_Z12reduce_naivePfS_i
// _ZZ12reduce_multiILi256EEvPfS0_iE5sdata has been demoted
.extern .shared .align 16 .b8 sdata[];

.visible .entry _Z12reduce_naivePfS_i(
	.param .u64 .ptr .align 1 _Z12reduce_naivePfS_i_param_0,
	.param .u64 .ptr .align 1 _Z12reduce_naivePfS_i_param_1,
	.param .u32 _Z12reduce_naivePfS_i_param_2
)
{
	.reg .pred 	%p<2>;
	.reg .b32 	%r<6>;
	.reg .b32 	%f<3>;
	.reg .b64 	%rd<7>;

	ld.param.u64 	%rd1, [_Z12reduce_naivePfS_i_param_0];
	ld.param.u64 	%rd2, [_Z12reduce_naivePfS_i_param_1];
	ld.param.u32 	%r2, [_Z12reduce_naivePfS_i_param_2];
	mov.u32 	%r3, %ctaid.x;
	mov.u32 	%r4, %ntid.x;
	mov.u32 	%r5, %tid.x;
	mad.lo.s32 	%r1, %r3, %r4, %r5;
	setp.ge.s32 	%p1, %r1, %r2;
	@%p1 bra 	$L__BB0_2;
	cvta.to.global.u64 	%rd3, %rd1;
	cvta.to.global.u64 	%rd4, %rd2;
	mul.wide.s32 	%rd5, %r1, 4;
	add.s64 	%rd6, %rd3, %rd5;
	ld.global.f32 	%f1, [%rd6];
	atom.global.add.f32 	%f2, [%rd4], %f1;
$L__BB0_2:
	ret;

}
	// .globl	_Z13reduce_sharedPfS_i
.visible .entry _Z13reduce_sharedPfS_i(
	.param .u64 .ptr .align 1 _Z13reduce_sharedPfS_i_param_0,
	.param .u64 .ptr .align 1 _Z13reduce_sharedPfS_i_param_1,
	.param .u32 _Z13reduce_sharedPfS_i_param_2
)
{
	.reg .pred 	%p<6>;
	.reg .b32 	%r<14>;
	.reg .b32 	%f<10>;
	.reg .b64 	%rd<7>;

	ld.param.u64 	%rd1, [_Z13reduce_sharedPfS_i_param_0];
	ld.param.u64 	%rd2, [_Z13reduce_sharedPfS_i_param_1];
	ld.param.u32 	%r7, [_Z13reduce_sharedPfS_i_param_2];
	mov.u32 	%r1, %tid.x;
	mov.u32 	%r8, %ctaid.x;
	mov.u32 	%r13, %ntid.x;
	mad.lo.s32 	%r3, %r8, %r13, %r1;
	setp.ge.s32 	%p1, %r3, %r7;
	mov.f32 	%f9, 0f00000000;
	@%p1 bra 	$L__BB1_2;
	cvta.to.global.u64 	%rd3, %rd1;
	mul.wide.s32 	%rd4, %r3, 4;
	add.s64 	%rd5, %rd3, %rd4;
	ld.global.f32 	%f9, [%rd5];
$L__BB1_2:
	shl.b32 	%r9, %r1, 2;
	mov.u32 	%r10, sdata;
	add.s32 	%r4, %r10, %r9;
	st.shared.f32 	[%r4], %f9;
	bar.sync 	0;
	setp.lt.u32 	%p2, %r13, 2;
	@%p2 bra 	$L__BB1_6;
$L__BB1_3:
	shr.u32 	%r6, %r13, 1;
	setp.ge.u32 	%p3, %r1, %r6;
	@%p3 bra 	$L__BB1_5;
	shl.b32 	%r11, %r6, 2;
	add.s32 	%r12, %r4, %r11;
	ld.shared.f32 	%f4, [%r12];
	ld.shared.f32 	%f5, [%r4];
	add.f32 	%f6, %f4, %f5;
	st.shared.f32 	[%r4], %f6;
$L__BB1_5:
	bar.sync 	0;
	setp.gt.u32 	%p4, %r13, 3;
	mov.u32 	%r13, %r6;
	@%p4 bra 	$L__BB1_3;
$L__BB1_6:
	setp.ne.s32 	%p5, %r1, 0;
	@%p5 bra 	$L__BB1_8;
	ld.shared.f32 	%f7, [sdata];
	cvta.to.global.u64 	%rd6, %rd2;
	atom.global.add.f32 	%f8, [%rd6], %f7;
$L__BB1_8:
	ret;

}
	// .globl	_Z11reduce_warpPfS_i
.visible .entry _Z11reduce_warpPfS_i(
	.param .u64 .ptr .align 1 _Z11reduce_warpPfS_i_param_0,
	.param .u64 .ptr .align 1 _Z11reduce_warpPfS_i_param_1,
	.param .u32 _Z11reduce_warpPfS_i_param_2
)
{
	.reg .pred 	%p<16>;
	.reg .b32 	%r<34>;
	.reg .b32 	%f<30>;
	.reg .b64 	%rd<7>;

	ld.param.u64 	%rd1, [_Z11reduce_warpPfS_i_param_0];
	ld.param.u64 	%rd2, [_Z11reduce_warpPfS_i_param_1];
	ld.param.u32 	%r4, [_Z11reduce_warpPfS_i_param_2];
	mov.u32 	%r1, %tid.x;
	mov.u32 	%r5, %ctaid.x;
	mov.u32 	%r2, %ntid.x;
	mad.lo.s32 	%r3, %r5, %r2, %r1;
	setp.ge.s32 	%p1, %r3, %r4;
	mov.f32 	%f28, 0f00000000;
	@%p1 bra 	$L__BB2_2;
	cvta.to.global.u64 	%rd3, %rd1;
	mul.wide.s32 	%rd4, %r3, 4;
	add.s64 	%rd5, %rd3, %rd4;
	ld.global.f32 	%f28, [%rd5];
$L__BB2_2:
	mov.b32 	%r6, %f28;
	shfl.sync.down.b32	%r7|%p2, %r6, 16, 31, -1;
	mov.b32 	%f8, %r7;
	add.f32 	%f9, %f28, %f8;
	mov.b32 	%r8, %f9;
	shfl.sync.down.b32	%r9|%p3, %r8, 8, 31, -1;
	mov.b32 	%f10, %r9;
	add.f32 	%f11, %f9, %f10;
	mov.b32 	%r10, %f11;
	shfl.sync.down.b32	%r11|%p4, %r10, 4, 31, -1;
	mov.b32 	%f12, %r11;
	add.f32 	%f13, %f11, %f12;
	mov.b32 	%r12, %f13;
	shfl.sync.down.b32	%r13|%p5, %r12, 2, 31, -1;
	mov.b32 	%f14, %r13;
	add.f32 	%f15, %f13, %f14;
	mov.b32 	%r14, %f15;
	shfl.sync.down.b32	%r15|%p6, %r14, 1, 31, -1;
	mov.b32 	%f16, %r15;
	add.f32 	%f3, %f15, %f16;
	and.b32  	%r16, %r1, 31;
	setp.ne.s32 	%p7, %r16, 0;
	@%p7 bra 	$L__BB2_4;
	shr.u32 	%r17, %r1, 3;
	mov.u32 	%r18, sdata;
	add.s32 	%r19, %r18, %r17;
	st.shared.f32 	[%r19], %f3;
$L__BB2_4:
	bar.sync 	0;
	shr.u32 	%r20, %r2, 5;
	setp.ge.u32 	%p8, %r1, %r20;
	mov.f32 	%f29, 0f00000000;
	@%p8 bra 	$L__BB2_6;
	shl.b32 	%r21, %r1, 2;
	mov.u32 	%r22, sdata;
	add.s32 	%r23, %r22, %r21;
	ld.shared.f32 	%f29, [%r23];
$L__BB2_6:
	setp.gt.u32 	%p9, %r1, 31;
	@%p9 bra 	$L__BB2_9;
	mov.b32 	%r24, %f29;
	shfl.sync.down.b32	%r25|%p10, %r24, 16, 31, -1;
	mov.b32 	%f18, %r25;
	add.f32 	%f19, %f29, %f18;
	mov.b32 	%r26, %f19;
	shfl.sync.down.b32	%r27|%p11, %r26, 8, 31, -1;
	mov.b32 	%f20, %r27;
	add.f32 	%f21, %f19, %f20;
	mov.b32 	%r28, %f21;
	shfl.sync.down.b32	%r29|%p12, %r28, 4, 31, -1;
	mov.b32 	%f22, %r29;
	add.f32 	%f23, %f21, %f22;
	mov.b32 	%r30, %f23;
	shfl.sync.down.b32	%r31|%p13, %r30, 2, 31, -1;
	mov.b32 	%f24, %r31;
	add.f32 	%f25, %f23, %f24;
	mov.b32 	%r32, %f25;
	shfl.sync.down.b32	%r33|%p14, %r32, 1, 31, -1;
	mov.b32 	%f26, %r33;
	add.f32 	%f6, %f25, %f26;
	setp.ne.s32 	%p15, %r1, 0;
	@%p15 bra 	$L__BB2_9;
	cvta.to.global.u64 	%rd6, %rd2;
	atom.global.add.f32 	%f27, [%rd6], %f6;
$L__BB2_9:
	ret;

}
	// .globl	_Z12reduce_multiILi256EEvPfS0_i
.visible .entry _Z12reduce_multiILi256EEvPfS0_i(
	.param .u64 .ptr .align 1 _Z12reduce_multiILi256EEvPfS0_i_param_0,
	.param .u64 .ptr .align 1 _Z12reduce_multiILi256EEvPfS0_i_param_1,
	.param .u32 _Z12reduce_multiILi256EEvPfS0_i_param_2
)
{
	.reg .pred 	%p<19>;
	.reg .b32 	%r<36>;
	.reg .b32 	%f<37>;
	.reg .b64 	%rd<7>;
	// demoted variable
	.shared .align 4 .b8 _ZZ12reduce_multiILi256EEvPfS0_iE5sdata[32];
	ld.param.u64 	%rd2, [_Z12reduce_multiILi256EEvPfS0_i_param_0];
	ld.param.u64 	%rd3, [_Z12reduce_multiILi256EEvPfS0_i_param_1];
	ld.param.u32 	%r3, [_Z12reduce_multiILi256EEvPfS0_i_param_2];
	mov.u32 	%r1, %tid.x;
	mov.u32 	%r4, %ctaid.x;
	shl.b32 	%r5, %r4, 10;
	or.b32  	%r2, %r5, %r1;
	setp.ge.s32 	%p1, %r2, %r3;
	mov.f32 	%f35, 0f00000000;
	@%p1 bra 	$L__BB3_5;
	cvta.to.global.u64 	%rd4, %rd2;
	mul.wide.s32 	%rd5, %r2, 4;
	add.s64 	%rd1, %rd4, %rd5;
	ld.global.f32 	%f11, [%rd1];
	add.f32 	%f35, %f11, 0f00000000;
	add.s32 	%r6, %r2, 256;
	setp.ge.s32 	%p2, %r6, %r3;
	@%p2 bra 	$L__BB3_5;
	ld.global.f32 	%f12, [%rd1+1024];
	add.f32 	%f35, %f35, %f12;
	add.s32 	%r7, %r2, 512;
	setp.ge.s32 	%p3, %r7, %r3;
	@%p3 bra 	$L__BB3_5;
	ld.global.f32 	%f13, [%rd1+2048];
	add.f32 	%f35, %f35, %f13;
	add.s32 	%r8, %r2, 768;
	setp.ge.s32 	%p4, %r8, %r3;
	@%p4 bra 	$L__BB3_5;
	ld.global.f32 	%f14, [%rd1+3072];
	add.f32 	%f35, %f35, %f14;
$L__BB3_5:
	mov.b32 	%r9, %f35;
	shfl.sync.down.b32	%r10|%p5, %r9, 16, 31, -1;
	mov.b32 	%f15, %r10;
	add.f32 	%f16, %f35, %f15;
	mov.b32 	%r11, %f16;
	shfl.sync.down.b32	%r12|%p6, %r11, 8, 31, -1;
	mov.b32 	%f17, %r12;
	add.f32 	%f18, %f16, %f17;
	mov.b32 	%r13, %f18;
	shfl.sync.down.b32	%r14|%p7, %r13, 4, 31, -1;
	mov.b32 	%f19, %r14;
	add.f32 	%f20, %f18, %f19;
	mov.b32 	%r15, %f20;
	shfl.sync.down.b32	%r16|%p8, %r15, 2, 31, -1;
	mov.b32 	%f21, %r16;
	add.f32 	%f22, %f20, %f21;
	mov.b32 	%r17, %f22;
	shfl.sync.down.b32	%r18|%p9, %r17, 1, 31, -1;
	mov.b32 	%f23, %r18;
	add.f32 	%f6, %f22, %f23;
	and.b32  	%r19, %r1, 31;
	setp.ne.s32 	%p10, %r19, 0;
	@%p10 bra 	$L__BB3_7;
	shr.u32 	%r20, %r1, 3;
	mov.u32 	%r21, _ZZ12reduce_multiILi256EEvPfS0_iE5sdata;
	add.s32 	%r22, %r21, %r20;
	st.shared.f32 	[%r22], %f6;
$L__BB3_7:
	bar.sync 	0;
	setp.gt.u32 	%p11, %r1, 7;
	mov.f32 	%f36, 0f00000000;
	@%p11 bra 	$L__BB3_9;
	shl.b32 	%r23, %r1, 2;
	mov.u32 	%r24, _ZZ12reduce_multiILi256EEvPfS0_iE5sdata;
	add.s32 	%r25, %r24, %r23;
	ld.shared.f32 	%f36, [%r25];
$L__BB3_9:
	setp.gt.u32 	%p12, %r1, 31;
	@%p12 bra 	$L__BB3_12;
	mov.b32 	%r26, %f36;
	shfl.sync.down.b32	%r27|%p13, %r26, 16, 31, -1;
	mov.b32 	%f25, %r27;
	add.f32 	%f26, %f36, %f25;
	mov.b32 	%r28, %f26;
	shfl.sync.down.b32	%r29|%p14, %r28, 8, 31, -1;
	mov.b32 	%f27, %r29;
	add.f32 	%f28, %f26, %f27;
	mov.b32 	%r30, %f28;
	shfl.sync.down.b32	%r31|%p15, %r30, 4, 31, -1;
	mov.b32 	%f29, %r31;
	add.f32 	%f30, %f28, %f29;
	mov.b32 	%r32, %f30;
	shfl.sync.down.b32	%r33|%p16, %r32, 2, 31, -1;
	mov.b32 	%f31, %r33;
	add.f32 	%f32, %f30, %f31;
	mov.b32 	%r34, %f32;
	shfl.sync.down.b32	%r35|%p17, %r34, 1, 31, -1;
	mov.b32 	%f33, %r35;
	add.f32 	%f9, %f32, %f33;
	setp.ne.s32 	%p18, %r1, 0;
	@%p18 bra 	$L__BB3_12;
	cvta.to.global.u64 	%rd6, %rd3;
	atom.global.add.f32 	%f34, [%rd6], %f9;
$L__BB3_12:
	ret;

}


// ===== COMPILED SASS (sm_100) =====

	.target	sm_100

	.elftype	@"ET_EXEC"


//--------------------- .note.nv.tkinfo           --------------------------
	.section	.note.nv.tkinfo,"",@"SHT_NOTE"
	.sectionflags	@"SHF_NOTE_NV_TKINFO"
	.tkinfo
        /*0018*/ 	.word	0x00000002
        /*0030*/ 	.string	""
        /*0030*/ 	.string	"ptxas"
        /*0030*/ 	.string	"Cuda compilation tools, release 13.0, V13.0.88"
        /*0030*/ 	.string	"Build cuda_13.0.r13.0/compiler.36424714_0"
        /*0030*/ 	.string	"-arch sm_100 -m 64 "



//--------------------- .note.nv.cuinfo           --------------------------
	.section	.note.nv.cuinfo,"",@"SHT_NOTE"
	.sectionflags	@"SHF_NOTE_NV_CUINFO"
        /*0018*/ 	.short	0x0002
        /*001a*/ 	.short	0x0064
        /*001c*/ 	.short	0x0082
	.zero		2


//--------------------- .nv.info                  --------------------------
	.section	.nv.info,"",@"SHT_CUDA_INFO"
	.align	4


	//----- nvinfo : EIATTR_REGCOUNT
	.align		4
        /*0000*/ 	.byte	0x04, 0x2f
        /*0002*/ 	.short	(.L_1 - .L_0)
	.align		4
.L_0:
        /*0004*/ 	.word	index@(_Z12reduce_naivePfS_i)
        /*0008*/ 	.word	0x00000008


	//----- nvinfo : EIATTR_FRAME_SIZE
	.align		4
.L_1:
        /*000c*/ 	.byte	0x04, 0x11
        /*000e*/ 	.short	(.L_3 - .L_2)
	.align		4
.L_2:
        /*0010*/ 	.word	index@(_Z12reduce_naivePfS_i)
        /*0014*/ 	.word	0x00000000


	//----- nvinfo : EIATTR_REGCOUNT
	.align		4
.L_3:
        /*0018*/ 	.byte	0x04, 0x2f
        /*001a*/ 	.short	(.L_5 - .L_4)
	.align		4
.L_4:
        /*001c*/ 	.word	index@(_Z13reduce_sharedPfS_i)
        /*0020*/ 	.word	0x0000000a


	//----- nvinfo : EIATTR_FRAME_SIZE
	.align		4
.L_5:
        /*0024*/ 	.byte	0x04, 0x11
        /*0026*/ 	.short	(.L_7 - .L_6)
	.align		4
.L_6:
        /*0028*/ 	.word	index@(_Z13reduce_sharedPfS_i)
        /*002c*/ 	.word	0x00000000


	//----- nvinfo : EIATTR_REGCOUNT
	.align		4
.L_7:
        /*0030*/ 	.byte	0x04, 0x2f
        /*0032*/ 	.short	(.L_9 - .L_8)
	.align		4
.L_8:
        /*0034*/ 	.word	index@(_Z11reduce_warpPfS_i)
        /*0038*/ 	.word	0x0000000e


	//----- nvinfo : EIATTR_FRAME_SIZE
	.align		4
.L_9:
        /*003c*/ 	.byte	0x04, 0x11
        /*003e*/ 	.short	(.L_11 - .L_10)
	.align		4
.L_10:
        /*0040*/ 	.word	index@(_Z11reduce_warpPfS_i)
        /*0044*/ 	.word	0x00000000


	//----- nvinfo : EIATTR_REGCOUNT
	.align		4
.L_11:
        /*0048*/ 	.byte	0x04, 0x2f
        /*004a*/ 	.short	(.L_13 - .L_12)
	.align		4
.L_12:
        /*004c*/ 	.word	index@(_Z12reduce_multiILi256EEvPfS0_i)
        /*0050*/ 	.word	0x0000000c


	//----- nvinfo : EIATTR_FRAME_SIZE
	.align		4
.L_13:
        /*0054*/ 	.byte	0x04, 0x11
        /*0056*/ 	.short	(.L_15 - .L_14)
	.align		4
.L_14:
        /*0058*/ 	.word	index@(_Z12reduce_multiILi256EEvPfS0_i)
        /*005c*/ 	.word	0x00000000


	//----- nvinfo : EIATTR_MIN_STACK_SIZE
	.align		4
.L_15:
        /*0060*/ 	.byte	0x04, 0x12
        /*0062*/ 	.short	(.L_17 - .L_16)
	.align		4
.L_16:
        /*0064*/ 	.word	index@(_Z12reduce_multiILi256EEvPfS0_i)
        /*0068*/ 	.word	0x00000000


	//----- nvinfo : EIATTR_MIN_STACK_SIZE
	.align		4
.L_17:
        /*006c*/ 	.byte	0x04, 0x12
        /*006e*/ 	.short	(.L_19 - .L_18)
	.align		4
.L_18:
        /*0070*/ 	.word	index@(_Z11reduce_warpPfS_i)
        /*0074*/ 	.word	0x00000000


	//----- nvinfo : EIATTR_MIN_STACK_SIZE
	.align		4
.L_19:
        /*0078*/ 	.byte	0x04, 0x12
        /*007a*/ 	.short	(.L_21 - .L_20)
	.align		4
.L_20:
        /*007c*/ 	.word	index@(_Z13reduce_sharedPfS_i)
        /*0080*/ 	.word	0x00000000


	//----- nvinfo : EIATTR_MIN_STACK_SIZE
	.align		4
.L_21:
        /*0084*/ 	.byte	0x04, 0x12
        /*0086*/ 	.short	(.L_23 - .L_22)
	.align		4
.L_22:
        /*0088*/ 	.word	index@(_Z12reduce_naivePfS_i)
        /*008c*/ 	.word	0x00000000
.L_23:


//--------------------- .nv.compat                --------------------------
	.section	.nv.compat,"",@"SHT_CUDA_COMPAT_INFO"
	.align	4
        /*0000*/ 	.byte	0x02, 0x09, 0x00, 0x00, 0x02, 0x02, 0x01, 0x00, 0x02, 0x05, 0x05, 0x00, 0x03, 0x07, 0x01, 0x01
        /*0010*/ 	.byte	0x02, 0x03, 0x00, 0x00, 0x02, 0x06, 0x01, 0x00, 0x04, 0x0b, 0x08, 0x00, 0x09, 0x00, 0x00, 0x00
        /*0020*/ 	.byte	0x00, 0x00, 0x00, 0x00


//--------------------- .nv.info._Z12reduce_multiILi256EEvPfS0_i --------------------------
	.section	.nv.info._Z12reduce_multiILi256EEvPfS0_i,"",@"SHT_CUDA_INFO"
	.sectionflags	@""
	.align	4


	//----- nvinfo : EIATTR_CUDA_API_VERSION
	.align		4
        /*0000*/ 	.byte	0x04, 0x37
        /*0002*/ 	.short	(.L_25 - .L_24)
.L_24:
        /*0004*/ 	.word	0x00000082


	//----- nvinfo : EIATTR_KPARAM_INFO
	.align		4
.L_25:
        /*0008*/ 	.byte	0x04, 0x17
        /*000a*/ 	.short	(.L_27 - .L_26)
.L_26:
        /*000c*/ 	.word	0x00000000
        /*0010*/ 	.short	0x0002
        /*0012*/ 	.short	0x0010
        /*0014*/ 	.byte	0x00, 0xf0, 0x11, 0x00


	//----- nvinfo : EIATTR_KPARAM_INFO
	.align		4
.L_27:
        /*0018*/ 	.byte	0x04, 0x17
        /*001a*/ 	.short	(.L_29 - .L_28)
.L_28:
        /*001c*/ 	.word	0x00000000
        /*0020*/ 	.short	0x0001
        /*0022*/ 	.short	0x0008
        /*0024*/ 	.byte	0x00, 0xf5, 0x21, 0x00


	//----- nvinfo : EIATTR_KPARAM_INFO
	.align		4
.L_29:
        /*0028*/ 	.byte	0x04, 0x17
        /*002a*/ 	.short	(.L_31 - .L_30)
.L_30:
        /*002c*/ 	.word	0x00000000
        /*0030*/ 	.short	0x0000
        /*0032*/ 	.short	0x0000
        /*0034*/ 	.byte	0x00, 0xf5, 0x21, 0x00


	//----- nvinfo : EIATTR_SPARSE_MMA_MASK
	.align		4
.L_31:
        /*0038*/ 	.byte	0x03, 0x50
        /*003a*/ 	.short	0x0000


	//----- nvinfo : EIATTR_MAXREG_COUNT
	.align		4
        /*003c*/ 	.byte	0x03, 0x1b
        /*003e*/ 	.short	0x00ff


	//----- nvinfo : EIATTR_NUM_BARRIERS
	.align		4
        /*0040*/ 	.byte	0x02, 0x4c
        /*0042*/ 	.byte	0x01
	.zero		1


	//----- nvinfo : EIATTR_MERCURY_ISA_VERSION
	.align		4
        /*0044*/ 	.byte	0x03, 0x5f
        /*0046*/ 	.short	0x0101


	//----- nvinfo : EIATTR_COOP_GROUP_MASK_REGIDS
	.align		4
        /*0048*/ 	.byte	0x04, 0x29
        /*004a*/ 	.short	(.L_33 - .L_32)


	//   ....[0]....
.L_32:
        /*004c*/ 	.word	0xffffffff


	//   ....[1]....
        /*0050*/ 	.word	0xffffffff


	//   ....[2]....
        /*0054*/ 	.word	0xffffffff


	//   ....[3]....
        /*0058*/ 	.word	0xffffffff


	//   ....[4]....
        /*005c*/ 	.word	0xffffffff


	//   ....[5]....
        /*0060*/ 	.word	0xffffffff


	//   ....[6]....
        /*0064*/ 	.word	0xffffffff


	//   ....[7]....
        /*0068*/ 	.word	0xffffffff


	//   ....[8]....
        /*006c*/ 	.word	0xffffffff


	//   ....[9]....
        /*0070*/ 	.word	0xffffffff


	//----- nvinfo : EIATTR_COOP_GROUP_INSTR_OFFSETS
	.align		4
.L_33:
        /*0074*/ 	.byte	0x04, 0x28
        /*0076*/ 	.short	(.L_35 - .L_34)


	//   ....[0]....
.L_34:
        /*0078*/ 	.word	0x000001e0


	//   ....[1]....
        /*007c*/ 	.word	0x00000250


	//   ....[2]....
        /*0080*/ 	.word	0x000002a0


	//   ....[3]....
        /*0084*/ 	.word	0x000002f0


	//   ....[4]....
        /*0088*/ 	.word	0x00000310


	//   ....[5]....
        /*008c*/ 	.word	0x00000380


	//   ....[6]....
        /*0090*/ 	.word	0x000003b0


	//   ....[7]....
        /*0094*/ 	.word	0x000003d0


	//   ....[8]....
        /*0098*/ 	.word	0x000003f0


	//   ....[9]....
        /*009c*/ 	.word	0x00000410


	//----- nvinfo : EIATTR_VRC_CTA_INIT_COUNT
	.align		4
.L_35:
        /*00a0*/ 	.byte	0x02, 0x4a
	.zero		1
	.zero		1


	//----- nvinfo : EIATTR_EXIT_INSTR_OFFSETS
	.align		4
        /*00a4*/ 	.byte	0x04, 0x1c
        /*00a6*/ 	.short	(.L_37 - .L_36)


	//   ....[0]....
.L_36:
        /*00a8*/ 	.word	0x00000370


	//   ....[1]....
        /*00ac*/ 	.word	0x00000420


	//   ....[2]....
        /*00b0*/ 	.word	0x00000460


	//----- nvinfo : EIATTR_CRS_STACK_SIZE
	.align		4
.L_37:
        /*00b4*/ 	.byte	0x04, 0x1e
        /*00b6*/ 	.short	(.L_39 - .L_38)
.L_38:
        /*00b8*/ 	.word	0x00000000


	//----- nvinfo : EIATTR_CBANK_PARAM_SIZE
	.align		4
.L_39:
        /*00bc*/ 	.byte	0x03, 0x19
        /*00be*/ 	.short	0x0014


	//----- nvinfo : EIATTR_PARAM_CBANK
	.align		4
        /*00c0*/ 	.byte	0x04, 0x0a
        /*00c2*/ 	.short	(.L_41 - .L_40)
	.align		4
.L_40:
        /*00c4*/ 	.word	index@(.nv.constant0._Z12reduce_multiILi256EEvPfS0_i)
        /*00c8*/ 	.short	0x0380
        /*00ca*/ 	.short	0x0014


	//----- nvinfo : EIATTR_SW_WAR
	.align		4
.L_41:
        /*00cc*/ 	.byte	0x04, 0x36
        /*00ce*/ 	.short	(.L_43 - .L_42)
.L_42:
        /*00d0*/ 	.word	0x00000008
.L_43:


//--------------------- .nv.info._Z11reduce_warpPfS_i --------------------------
	.section	.nv.info._Z11reduce_warpPfS_i,"",@"SHT_CUDA_INFO"
	.sectionflags	@""
	.align	4


	//----- nvinfo : EIATTR_CUDA_API_VERSION
	.align		4
        /*0000*/ 	.byte	0x04, 0x37
        /*0002*/ 	.short	(.L_45 - .L_44)
.L_44:
        /*0004*/ 	.word	0x00000082


	//----- nvinfo : EIATTR_KPARAM_INFO
	.align		4
.L_45:
        /*0008*/ 	.byte	0x04, 0x17
        /*000a*/ 	.short	(.L_47 - .L_46)
.L_46:
        /*000c*/ 	.word	0x00000000
        /*0010*/ 	.short	0x0002
        /*0012*/ 	.short	0x0010
        /*0014*/ 	.byte	0x00, 0xf0, 0x11, 0x00


	//----- nvinfo : EIATTR_KPARAM_INFO
	.align		4
.L_47:
        /*0018*/ 	.byte	0x04, 0x17
        /*001a*/ 	.short	(.L_49 - .L_48)
.L_48:
        /*001c*/ 	.word	0x00000000
        /*0020*/ 	.short	0x0001
        /*0022*/ 	.short	0x0008
        /*0024*/ 	.byte	0x00, 0xf5, 0x21, 0x00


	//----- nvinfo : EIATTR_KPARAM_INFO
	.align		4
.L_49:
        /*0028*/ 	.byte	0x04, 0x17
        /*002a*/ 	.short	(.L_51 - .L_50)
.L_50:
        /*002c*/ 	.word	0x00000000
        /*0030*/ 	.short	0x0000
        /*0032*/ 	.short	0x0000
        /*0034*/ 	.byte	0x00, 0xf5, 0x21, 0x00


	//----- nvinfo : EIATTR_SPARSE_MMA_MASK
	.align		4
.L_51:
        /*0038*/ 	.byte	0x03, 0x50
        /*003a*/ 	.short	0x0000


	//----- nvinfo : EIATTR_MAXREG_COUNT
	.align		4
        /*003c*/ 	.byte	0x03, 0x1b
        /*003e*/ 	.short	0x00ff


	//----- nvinfo : EIATTR_NUM_BARRIERS
	.align		4
        /*0040*/ 	.byte	0x02, 0x4c
        /*0042*/ 	.byte	0x01
	.zero		1


	//----- nvinfo : EIATTR_MERCURY_ISA_VERSION
	.align		4
        /*0044*/ 	.byte	0x03, 0x5f
        /*0046*/ 	.short	0x0101


	//----- nvinfo : EIATTR_COOP_GROUP_MASK_REGIDS
	.align		4
        /*0048*/ 	.byte	0x04, 0x29
        /*004a*/ 	.short	(.L_53 - .L_52)


	//   ....[0]....
.L_52:
        /*004c*/ 	.word	0xffffffff


	//   ....[1]....
        /*0050*/ 	.word	0xffffffff


	//   ....[2]....
        /*0054*/ 	.word	0xffffffff


	//   ....[3]....
        /*0058*/ 	.word	0xffffffff


	//   ....[4]....
        /*005c*/ 	.word	0xffffffff


	//   ....[5]....
        /*0060*/ 	.word	0xffffffff


	//   ....[6]....
        /*0064*/ 	.word	0xffffffff


	//   ....[7]....
        /*0068*/ 	.word	0xffffffff


	//   ....[8]....
        /*006c*/ 	.word	0xffffffff


	//   ....[9]....
        /*0070*/ 	.word	0xffffffff


	//----- nvinfo : EIATTR_COOP_GROUP_INSTR_OFFSETS
	.align		4
.L_53:
        /*0074*/ 	.byte	0x04, 0x28
        /*0076*/ 	.short	(.L_55 - .L_54)


	//   ....[0]....
.L_54:
        /*0078*/ 	.word	0x00000120


	//   ....[1]....
        /*007c*/ 	.word	0x00000150


	//   ....[2]....
        /*0080*/ 	.word	0x000001a0


	//   ....[3]....
        /*0084*/ 	.word	0x000001d0


	//   ....[4]....
        /*0088*/ 	.word	0x000001f0


	//   ....[5]....
        /*008c*/ 	.word	0x00000270


	//   ....[6]....
        /*0090*/ 	.word	0x000002a0


	//   ....[7]....
        /*0094*/ 	.word	0x000002c0


	//   ....[8]....
        /*0098*/ 	.word	0x000002e0


	//   ....[9]....
        /*009c*/ 	.word	0x00000300


	//----- nvinfo : EIATTR_VRC_CTA_INIT_COUNT
	.align		4
.L_55:
        /*00a0*/ 	.byte	0x02, 0x4a
	.zero		1
	.zero		1


	//----- nvinfo : EIATTR_EXIT_INSTR_OFFSETS
	.align		4
        /*00a4*/ 	.byte	0x04, 0x1c
        /*00a6*/ 	.short	(.L_57 - .L_56)


	//   ....[0]....
.L_56:
        /*00a8*/ 	.word	0x00000260


	//   ....[1]....
        /*00ac*/ 	.word	0x00000310


	//   ....[2]....
        /*00b0*/ 	.word	0x00000350


	//----- nvinfo : EIATTR_CBANK_PARAM_SIZE
	.align		4
.L_57:
        /*00b4*/ 	.byte	0x03, 0x19
        /*00b6*/ 	.short	0x0014


	//----- nvinfo : EIATTR_PARAM_CBANK
	.align		4
        /*00b8*/ 	.byte	0x04, 0x0a
        /*00ba*/ 	.short	(.L_59 - .L_58)
	.align		4
.L_58:
        /*00bc*/ 	.word	index@(.nv.constant0._Z11reduce_warpPfS_i)
        /*00c0*/ 	.short	0x0380
        /*00c2*/ 	.short	0x0014


	//----- nvinfo : EIATTR_SW_WAR
	.align		4
.L_59:
        /*00c4*/ 	.byte	0x04, 0x36
        /*00c6*/ 	.short	(.L_61 - .L_60)
.L_60:
        /*00c8*/ 	.word	0x00000008
.L_61:


//--------------------- .nv.info._Z13reduce_sharedPfS_i --------------------------
	.section	.nv.info._Z13reduce_sharedPfS_i,"",@"SHT_CUDA_INFO"
	.sectionflags	@""
	.align	4


	//----- nvinfo : EIATTR_CUDA_API_VERSION
	.align		4
        /*0000*/ 	.byte	0x04, 0x37
        /*0002*/ 	.short	(.L_63 - .L_62)
.L_62:
        /*0004*/ 	.word	0x00000082


	//----- nvinfo : EIATTR_KPARAM_INFO
	.align		4
.L_63:
        /*0008*/ 	.byte	0x04, 0x17
        /*000a*/ 	.short	(.L_65 - .L_64)
.L_64:
        /*000c*/ 	.word	0x00000000
        /*0010*/ 	.short	0x0002
        /*0012*/ 	.short	0x0010
        /*0014*/ 	.byte	0x00, 0xf0, 0x11, 0x00


	//----- nvinfo : EIATTR_KPARAM_INFO
	.align		4
.L_65:
        /*0018*/ 	.byte	0x04, 0x17
        /*001a*/ 	.short	(.L_67 - .L_66)
.L_66:
        /*001c*/ 	.word	0x00000000
        /*0020*/ 	.short	0x0001
        /*0022*/ 	.short	0x0008
        /*0024*/ 	.byte	0x00, 0xf5, 0x21, 0x00


	//----- nvinfo : EIATTR_KPARAM_INFO
	.align		4
.L_67:
        /*0028*/ 	.byte	0x04, 0x17
        /*002a*/ 	.short	(.L_69 - .L_68)
.L_68:
        /*002c*/ 	.word	0x00000000
        /*0030*/ 	.short	0x0000
        /*0032*/ 	.short	0x0000
        /*0034*/ 	.byte	0x00, 0xf5, 0x21, 0x00


	//----- nvinfo : EIATTR_SPARSE_MMA_MASK
	.align		4
.L_69:
        /*0038*/ 	.byte	0x03, 0x50
        /*003a*/ 	.short	0x0000


	//----- nvinfo : EIATTR_MAXREG_COUNT
	.align		4
        /*003c*/ 	.byte	0x03, 0x1b
        /*003e*/ 	.short	0x00ff


	//----- nvinfo : EIATTR_NUM_BARRIERS
	.align		4
        /*0040*/ 	.byte	0x02, 0x4c
        /*0042*/ 	.byte	0x01
	.zero		1


	//----- nvinfo : EIATTR_MERCURY_ISA_VERSION
	.align		4
        /*0044*/ 	.byte	0x03, 0x5f
        /*0046*/ 	.short	0x0101


	//----- nvinfo : EIATTR_VRC_CTA_INIT_COUNT
	.align		4
        /*0048*/ 	.byte	0x02, 0x4a
	.zero		1
	.zero		1


	//----- nvinfo : EIATTR_EXIT_INSTR_OFFSETS
	.align		4
        /*004c*/ 	.byte	0x04, 0x1c
        /*004e*/ 	.short	(.L_71 - .L_70)


	//   ....[0]....
.L_70:
        /*0050*/ 	.word	0x00000200


	//   ....[1]....
        /*0054*/ 	.word	0x00000270


	//----- nvinfo : EIATTR_CBANK_PARAM_SIZE
	.align		4
.L_71:
        /*0058*/ 	.byte	0x03, 0x19
        /*005a*/ 	.short	0x0014


	//----- nvinfo : EIATTR_PARAM_CBANK
	.align		4
        /*005c*/ 	.byte	0x04, 0x0a
        /*005e*/ 	.short	(.L_73 - .L_72)
	.align		4
.L_72:
        /*0060*/ 	.word	index@(.nv.constant0._Z13reduce_sharedPfS_i)
        /*0064*/ 	.short	0x0380
        /*0066*/ 	.short	0x0014


	//----- nvinfo : EIATTR_SW_WAR
	.align		4
.L_73:
        /*0068*/ 	.byte	0x04, 0x36
        /*006a*/ 	.short	(.L_75 - .L_74)
.L_74:
        /*006c*/ 	.word	0x00000008
.L_75:


//--------------------- .nv.info._Z12reduce_naivePfS_i --------------------------
	.section	.nv.info._Z12reduce_naivePfS_i,"",@"SHT_CUDA_INFO"
	.sectionflags	@""
	.align	4


	//----- nvinfo : EIATTR_CUDA_API_VERSION
	.align		4
        /*0000*/ 	.byte	0x04, 0x37
        /*0002*/ 	.short	(.L_77 - .L_76)
.L_76:
        /*0004*/ 	.word	0x00000082


	//----- nvinfo : EIATTR_KPARAM_INFO
	.align		4
.L_77:
        /*0008*/ 	.byte	0x04, 0x17
        /*000a*/ 	.short	(.L_79 - .L_78)
.L_78:
        /*000c*/ 	.word	0x00000000
        /*0010*/ 	.short	0x0002
        /*0012*/ 	.short	0x0010
        /*0014*/ 	.byte	0x00, 0xf0, 0x11, 0x00


	//----- nvinfo : EIATTR_KPARAM_INFO
	.align		4
.L_79:
        /*0018*/ 	.byte	0x04, 0x17
        /*001a*/ 	.short	(.L_81 - .L_80)
.L_80:
        /*001c*/ 	.word	0x00000000
        /*0020*/ 	.short	0x0001
        /*0022*/ 	.short	0x0008
        /*0024*/ 	.byte	0x00, 0xf5, 0x21, 0x00


	//----- nvinfo : EIATTR_KPARAM_INFO
	.align		4
.L_81:
        /*0028*/ 	.byte	0x04, 0x17
        /*002a*/ 	.short	(.L_83 - .L_82)
.L_82:
        /*002c*/ 	.word	0x00000000
        /*0030*/ 	.short	0x0000
        /*0032*/ 	.short	0x0000
        /*0034*/ 	.byte	0x00, 0xf5, 0x21, 0x00


	//----- nvinfo : EIATTR_SPARSE_MMA_MASK
	.align		4
.L_83:
        /*0038*/ 	.byte	0x03, 0x50
        /*003a*/ 	.short	0x0000


	//----- nvinfo : EIATTR_MAXREG_COUNT
	.align		4
        /*003c*/ 	.byte	0x03, 0x1b
        /*003e*/ 	.short	0x00ff


	//----- nvinfo : EIATTR_MERCURY_ISA_VERSION
	.align		4
        /*0040*/ 	.byte	0x03, 0x5f
        /*0042*/ 	.short	0x0101


	//----- nvinfo : EIATTR_VRC_CTA_INIT_COUNT
	.align		4
        /*0044*/ 	.byte	0x02, 0x4a
	.zero		1
	.zero		1


	//----- nvinfo : EIATTR_EXIT_INSTR_OFFSETS
	.align		4
        /*0048*/ 	.byte	0x04, 0x1c
        /*004a*/ 	.short	(.L_85 - .L_84)


	//   ....[0]....
.L_84:
        /*004c*/ 	.word	0x00000070


	//   ....[1]....
        /*0050*/ 	.word	0x000000e0


	//----- nvinfo : EIATTR_CBANK_PARAM_SIZE
	.align		4
.L_85:
        /*0054*/ 	.byte	0x03, 0x19
        /*0056*/ 	.short	0x0014


	//----- nvinfo : EIATTR_PARAM_CBANK
	.align		4
        /*0058*/ 	.byte	0x04, 0x0a
        /*005a*/ 	.short	(.L_87 - .L_86)
	.align		4
.L_86:
        /*005c*/ 	.word	index@(.nv.constant0._Z12reduce_naivePfS_i)
        /*0060*/ 	.short	0x0380
        /*0062*/ 	.short	0x0014


	//----- nvinfo : EIATTR_SW_WAR
	.align		4
.L_87:
        /*0064*/ 	.byte	0x04, 0x36
        /*0066*/ 	.short	(.L_89 - .L_88)
.L_88:
        /*0068*/ 	.word	0x00000008
.L_89:


//--------------------- .nv.callgraph             --------------------------
	.section	.nv.callgraph,"",@"SHT_CUDA_CALLGRAPH"
	.align	4
	.sectionentsize	8
	.align		4
        /*0000*/ 	.word	0x00000000
	.align		4
        /*0004*/ 	.word	0xffffffff
	.align		4
        /*0008*/ 	.word	0x00000000
	.align		4
        /*000c*/ 	.word	0xfffffffe
	.align		4
        /*0010*/ 	.word	0x00000000
	.align		4
        /*0014*/ 	.word	0xfffffffd
	.align		4
        /*0018*/ 	.word	0x00000000
	.align		4
        /*001c*/ 	.word	0xfffffffc


//--------------------- .text._Z12reduce_multiILi256EEvPfS0_i --------------------------
	.section	.text._Z12reduce_multiILi256EEvPfS0_i,"ax",@progbits
	.align	128
        .global         _Z12reduce_multiILi256EEvPfS0_i
        .type           _Z12reduce_multiILi256EEvPfS0_i,@function
        .size           _Z12reduce_multiILi256EEvPfS0_i,(.L_x_8 - _Z12reduce_multiILi256EEvPfS0_i)
        .other          _Z12reduce_multiILi256EEvPfS0_i,@"STO_CUDA_ENTRY STV_DEFAULT"
_Z12reduce_multiILi256EEvPfS0_i:
.text._Z12reduce_multiILi256EEvPfS0_i:
[----:B------:R-:W-:Y:S01]  /*0000*/  LDC R1, c[0x0][0x37c] ;  /* 0x0000df00ff017b82 */ /* 0x000fe20000000800 */
[----:B------:R-:W0:Y:S07]  /*0010*/  S2R R0, SR_TID.X ;  /* 0x0000000000007919 */ /* 0x000e2e0000002100 */
[----:B------:R-:W1:Y:S01]  /*0020*/  S2UR UR4, SR_CTAID.X ;  /* 0x00000000000479c3 */ /* 0x000e620000002500 */
[----:B------:R-:W2:Y:S01]  /*0030*/  LDCU UR5, c[0x0][0x390] ;  /* 0x00007200ff0577ac */ /* 0x000ea20008000800 */
[----:B------:R-:W-:Y:S01]  /*0040*/  BSSY.RECONVERGENT B0, `(.L_x_0) ;  /* 0x0000019000007945 */ /* 0x000fe20003800200 */
[----:B------:R-:W-:Y:S01]  /*0050*/  HFMA2 R4, -RZ, RZ, 0, 0 ;  /* 0x00000000ff047431 */ /* 0x000fe200000001ff */
[----:B------:R-:W3:Y:S01]  /*0060*/  LDCU.64 UR6, c[0x0][0x358] ;  /* 0x00006b00ff0677ac */ /* 0x000ee20008000a00 */
[----:B-1----:R-:W-:-:S06]  /*0070*/  USHF.L.U32 UR4, UR4, 0xa, URZ ;  /* 0x0000000a04047899 */ /* 0x002fcc00080006ff */
[----:B0-----:R-:W-:-:S04]  /*0080*/  LOP3.LUT R5, R0, UR4, RZ, 0xfc, !PT ;  /* 0x0000000400057c12 */ /* 0x001fc8000f8efcff */
[----:B--2---:R-:W-:-:S13]  /*0090*/  ISETP.GE.AND P0, PT, R5, UR5, PT ;  /* 0x0000000505007c0c */ /* 0x004fda000bf06270 */
[----:B---3--:R-:W-:Y:S05]  /*00a0*/  @P0 BRA `(.L_x_1) ;  /* 0x0000000000480947 */ /* 0x008fea0003800000 */
[----:B------:R-:W0:Y:S02]  /*00b0*/  LDC.64 R2, c[0x0][0x380] ;  /* 0x0000e000ff027b82 */ /* 0x000e240000000a00 */
[----:B0-----:R-:W-:-:S05]  /*00c0*/  IMAD.WIDE R2, R5, 0x4, R2 ;  /* 0x0000000405027825 */ /* 0x001fca00078e0202 */
[----:B------:R-:W2:Y:S01]  /*00d0*/  LDG.E R4, desc[UR6][R2.64] ;  /* 0x0000000602047981 */ /* 0x000ea2000c1e1900 */
[----:B------:R-:W-:-:S04]  /*00e0*/  IADD3 R6, PT, PT, R5, 0x100, RZ ;  /* 0x0000010005067810 */ /* 0x000fc80007ffe0ff */
[----:B------:R-:W-:Y:S01]  /*00f0*/  ISETP.GE.AND P0, PT, R6, UR5, PT ;  /* 0x0000000506007c0c */ /* 0x000fe2000bf06270 */
[----:B--2---:R-:W-:-:S12]  /*0100*/  FADD R4, RZ, R4 ;  /* 0x00000004ff047221 */ /* 0x004fd80000000000 */
[----:B------:R-:W-:Y:S05]  /*0110*/  @P0 BRA `(.L_x_1) ;  /* 0x00000000002c0947 */ /* 0x000fea0003800000 */
[----:B------:R-:W2:Y:S01]  /*0120*/  LDG.E R7, desc[UR6][R2.64+0x400] ;  /* 0x0004000602077981 */ /* 0x000ea2000c1e1900 */
[----:B------:R-:W-:-:S04]  /*0130*/  IADD3 R6, PT, PT, R5, 0x200, RZ ;  /* 0x0000020005067810 */ /* 0x000fc80007ffe0ff */
[----:B------:R-:W-:Y:S01]  /*0140*/  ISETP.GE.AND P0, PT, R6, UR5, PT ;  /* 0x0000000506007c0c */ /* 0x000fe2000bf06270 */
[----:B--2---:R-:W-:-:S12]  /*0150*/  FADD R4, R4, R7 ;  /* 0x0000000704047221 */ /* 0x004fd80000000000 */
[----:B------:R-:W-:Y:S05]  /*0160*/  @P0 BRA `(.L_x_1) ;  /* 0x0000000000180947 */ /* 0x000fea0003800000 */
[----:B------:R-:W-:-:S05]  /*0170*/  VIADD R5, R5, 0x300 ;  /* 0x0000030005057836 */ /* 0x000fca0000000000 */
[----:B------:R-:W-:Y:S02]  /*0180*/  ISETP.GE.AND P0, PT, R5, UR5, PT ;  /* 0x0000000505007c0c */ /* 0x000fe4000bf06270 */
[----:B------:R-:W2:Y:S11]  /*0190*/  LDG.E R5, desc[UR6][R2.64+0x800] ;  /* 0x0008000602057981 */ /* 0x000eb6000c1e1900 */
[----:B------:R-:W3:Y:S01]  /*01a0*/  @!P0 LDG.E R7, desc[UR6][R2.64+0xc00] ;  /* 0x000c000602078981 */ /* 0x000ee2000c1e1900 */
[----:B--2---:R-:W-:-:S04]  /*01b0*/  FADD R4, R4, R5 ;  /* 0x0000000504047221 */ /* 0x004fc80000000000 */
[----:B---3--:R-:W-:-:S07]  /*01c0*/  @!P0 FADD R4, R4, R7 ;  /* 0x0000000704048221 */ /* 0x008fce0000000000 */
.L_x_1:
[----:B------:R-:W-:Y:S05]  /*01d0*/  BSYNC.RECONVERGENT B0 ;  /* 0x0000000000007941 */ /* 0x000fea0003800200 */
.L_x_0:
[----:B------:R-:W0:Y:S01]  /*01e0*/  SHFL.DOWN PT, R3, R4, 0x10, 0x1f ;  /* 0x0a001f0004037f89 */ /* 0x000e2200000e0000 */
[C---:B------:R-:W-:Y:S02]  /*01f0*/  LOP3.LUT P0, RZ, R0.reuse, 0x1f, RZ, 0xc0, !PT ;  /* 0x0000001f00ff7812 */ /* 0x040fe4000780c0ff */
[----:B------:R-:W-:-:S11]  /*0200*/  ISETP.GT.U32.AND P1, PT, R0, 0x7, PT ;  /* 0x000000070000780c */ /* 0x000fd60003f24070 */
[----:B------:R-:W1:Y:S02]  /*0210*/  @!P0 S2R R8, SR_CgaCtaId ;  /* 0x0000000000088919 */ /* 0x000e640000008800 */
[----:B------:R-:W2:Y:S01]  /*0220*/  @!P1 S2R R9, SR_CgaCtaId ;  /* 0x0000000000099919 */ /* 0x000ea20000008800 */
[----:B0-----:R-:W-:Y:S01]  /*0230*/  FADD R3, R3, R4 ;  /* 0x0000000403037221 */ /* 0x001fe20000000000 */
[----:B------:R-:W-:-:S04]  /*0240*/  @!P1 MOV R4, 0x400 ;  /* 0x0000040000049802 */ /* 0x000fc80000000f00 */
[----:B------:R-:W0:Y:S01]  /*0250*/  SHFL.DOWN PT, R2, R3, 0x8, 0x1f ;  /* 0x09001f0003027f89 */ /* 0x000e2200000e0000 */
[----:B--2---:R-:W-:Y:S01]  /*0260*/  @!P1 LEA R9, R9, R4, 0x18 ;  /* 0x0000000409099211 */ /* 0x004fe200078ec0ff */
[----:B0-----:R-:W-:Y:S01]  /*0270*/  FADD R2, R3, R2 ;  /* 0x0000000203027221 */ /* 0x001fe20000000000 */
[----:B------:R-:W-:-:S03]  /*0280*/  @!P0 MOV R3, 0x400 ;  /* 0x0000040000038802 */ /* 0x000fc60000000f00 */
[----:B------:R-:W-:Y:S01]  /*0290*/  @!P1 IMAD R4, R0, 0x4, R9 ;  /* 0x0000000400049824 */ /* 0x000fe200078e0209 */
[----:B------:R-:W0:Y:S01]  /*02a0*/  SHFL.DOWN PT, R5, R2, 0x4, 0x1f ;  /* 0x08801f0002057f89 */ /* 0x000e2200000e0000 */
[----:B-1----:R-:W-:-:S04]  /*02b0*/  @!P0 LEA R3, R8, R3, 0x18 ;  /* 0x0000000308038211 */ /* 0x002fc800078ec0ff */
[----:B------:R-:W-:Y:S01]  /*02c0*/  @!P0 LEA.HI R3, R0, R3, RZ, 0x1d ;  /* 0x0000000300038211 */ /* 0x000fe200078fe8ff */
[----:B0-----:R-:W-:Y:S01]  /*02d0*/  FADD R5, R2, R5 ;  /* 0x0000000502057221 */ /* 0x001fe20000000000 */
[----:B------:R-:W-:-:S04]  /*02e0*/  MOV R2, RZ ;  /* 0x000000ff00027202 */ /* 0x000fc80000000f00 */
[----:B------:R-:W0:Y:S02]  /*02f0*/  SHFL.DOWN PT, R6, R5, 0x2, 0x1f ;  /* 0x08401f0005067f89 */ /* 0x000e2400000e0000 */
[----:B0-----:R-:W-:-:S05]  /*0300*/  FADD R6, R5, R6 ;  /* 0x0000000605067221 */ /* 0x001fca0000000000 */
[----:B------:R-:W0:Y:S02]  /*0310*/  SHFL.DOWN PT, R7, R6, 0x1, 0x1f ;  /* 0x08201f0006077f89 */ /* 0x000e2400000e0000 */
[----:B0-----:R-:W-:-:S05]  /*0320*/  FADD R8, R6, R7 ;  /* 0x0000000706087221 */ /* 0x001fca0000000000 */
[----:B------:R0:W-:Y:S01]  /*0330*/  @!P0 STS [R3], R8 ;  /* 0x0000000803008388 */ /* 0x0001e20000000800 */
[----:B------:R-:W-:Y:S01]  /*0340*/  BAR.SYNC.DEFER_BLOCKING 0x0 ;  /* 0x0000000000007b1d */ /* 0x000fe20000010000 */
[----:B------:R-:W-:-:S05]  /*0350*/  ISETP.GT.U32.AND P0, PT, R0, 0x1f, PT ;  /* 0x0000001f0000780c */ /* 0x000fca0003f04070 */
[----:B------:R0:W1:Y:S08]  /*0360*/  @!P1 LDS R2, [R4] ;  /* 0x0000000004029984 */ /* 0x0000700000000800 */
[----:B0-----:R-:W-:Y:S05]  /*0370*/  @P0 EXIT ;  /* 0x000000000000094d */ /* 0x001fea0003800000 */
[----:B-1----:R-:W0:Y:S01]  /*0380*/  SHFL.DOWN PT, R3, R2, 0x10, 0x1f ;  /* 0x0a001f0002037f89 */ /* 0x002e2200000e0000 */
[----:B------:R-:W-:Y:S01]  /*0390*/  ISETP.NE.AND P0, PT, R0, RZ, PT ;  /* 0x000000ff0000720c */ /* 0x000fe20003f05270 */
[----:B0-----:R-:W-:-:S05]  /*03a0*/  FADD R3, R3, R2 ;  /* 0x0000000203037221 */ /* 0x001fca0000000000 */
[----:B------:R-:W0:Y:S02]  /*03b0*/  SHFL.DOWN PT, R4, R3, 0x8, 0x1f ;  /* 0x09001f0003047f89 */ /* 0x000e2400000e0000 */
[----:B0-----:R-:W-:-:S05]  /*03c0*/  FADD R4, R3, R4 ;  /* 0x0000000403047221 */ /* 0x001fca0000000000 */
[----:B------:R-:W0:Y:S02]  /*03d0*/  SHFL.DOWN PT, R5, R4, 0x4, 0x1f ;  /* 0x08801f0004057f89 */ /* 0x000e2400000e0000 */
[----:B0-----:R-:W-:-:S05]  /*03e0*/  FADD R5, R4, R5 ;  /* 0x0000000504057221 */ /* 0x001fca0000000000 */
[----:B------:R-:W0:Y:S02]  /*03f0*/  SHFL.DOWN PT, R6, R5, 0x2, 0x1f ;  /* 0x08401f0005067f89 */ /* 0x000e2400000e0000 */
[----:B0-----:R-:W-:-:S05]  /*0400*/  FADD R6, R5, R6 ;  /* 0x0000000605067221 */ /* 0x001fca0000000000 */
[----:B------:R0:W1:Y:S01]  /*0410*/  SHFL.DOWN PT, R7, R6, 0x1, 0x1f ;  /* 0x08201f0006077f89 */ /* 0x00006200000e0000 */
[----:B------:R-:W-:Y:S05]  /*0420*/  @P0 EXIT ;  /* 0x000000000000094d */ /* 0x000fea0003800000 */
[----:B------:R-:W2:Y:S01]  /*0430*/  LDC.64 R2, c[0x0][0x388] ;  /* 0x0000e200ff027b82 */ /* 0x000ea20000000a00 */
[----:B-1----:R-:W-:-:S05]  /*0440*/  FADD R7, R6, R7 ;  /* 0x0000000706077221 */ /* 0x002fca0000000000 */
[----:B--2---:R-:W-:Y:S01]  /*0450*/  REDG.E.ADD.F32.FTZ.RN.STRONG.GPU desc[UR6][R2.64], R7 ;  /* 0x00000007020079a6 */ /* 0x004fe2000c12f306 */
[----:B------:R-:W-:Y:S05]  /*0460*/  EXIT ;  /* 0x000000000000794d */ /* 0x000fea0003800000 */
.L_x_2:
[----:B------:R-:W-:-:S00]  /*0470*/  BRA `(.L_x_2) ;  /* 0xfffffffc00fc7947 */ /* 0x000fc0000383ffff */
[----:B------:R-:W-:-:S00]  /*0480*/  NOP ;  /* 0x0000000000007918 */ /* 0x000fc00000000000 */
[----:B------:R-:W-:-:S00]  /*0490*/  NOP ;  /* 0x0000000000007918 */ /* 0x000fc00000000000 */
[----:B------:R-:W-:-:S00]  /*04a0*/  NOP ;  /* 0x0000000000007918 */ /* 0x000fc00000000000 */
[----:B------:R-:W-:-:S00]  /*04b0*/  NOP ;  /* 0x0000000000007918 */ /* 0x000fc00000000000 */
[----:B------:R-:W-:-:S00]  /*04c0*/  NOP ;  /* 0x0000000000007918 */ /* 0x000fc00000000000 */
[----:B------:R-:W-:-:S00]  /*04d0*/  NOP ;  /* 0x0000000000007918 */ /* 0x000fc00000000000 */
[----:B------:R-:W-:-:S00]  /*04e0*/  NOP ;  /* 0x0000000000007918 */ /* 0x000fc00000000000 */
[----:B------:R-:W-:-:S00]  /*04f0*/  NOP ;  /* 0x0000000000007918 */ /* 0x000fc00000000000 */
.L_x_8:


//--------------------- .text._Z11reduce_warpPfS_i --------------------------
	.section	.text._Z11reduce_warpPfS_i,"ax",@progbits
	.align	128
        .global         _Z11reduce_warpPfS_i
        .type           _Z11reduce_warpPfS_i,@function
        .size           _Z11reduce_warpPfS_i,(.L_x_9 - _Z11reduce_warpPfS_i)
        .other          _Z11reduce_warpPfS_i,@"STO_CUDA_ENTRY STV_DEFAULT"
_Z11reduce_warpPfS_i:
.text._Z11reduce_warpPfS_i:
[----:B------:R-:W-:Y:S01]  /*0000*/  LDC R1, c[0x0][0x37c] ;  /* 0x0000df00ff017b82 */ /* 0x000fe20000000800 */
[----:B------:R-:W0:Y:S07]  /*0010*/  S2R R0, SR_TID.X ;  /* 0x0000000000007919 */ /* 0x000e2e0000002100 */
[----:B------:R-:W0:Y:S01]  /*0020*/  S2UR UR4, SR_CTAID.X ;  /* 0x00000000000479c3 */ /* 0x000e220000002500 */
[----:B------:R-:W1:Y:S01]  /*0030*/  LDCU UR5, c[0x0][0x390] ;  /* 0x00007200ff0577ac */ /* 0x000e620008000800 */
[----:B------:R-:W-:-:S06]  /*0040*/  HFMA2 R4, -RZ, RZ, 0, 0 ;  /* 0x00000000ff047431 */ /* 0x000fcc00000001ff */
[----:B------:R-:W0:Y:S02]  /*0050*/  LDC R9, c[0x0][0x360] ;  /* 0x0000d800ff097b82 */ /* 0x000e240000000800 */
[----:B0-----:R-:W-:-:S05]  /*0060*/  IMAD R5, R9, UR4, R0 ;  /* 0x0000000409057c24 */ /* 0x001fca000f8e0200 */
[----:B-1----:R-:W-:Y:S01]  /*0070*/  ISETP.GE.AND P0, PT, R5, UR5, PT ;  /* 0x0000000505007c0c */ /* 0x002fe2000bf06270 */
[----:B------:R-:W0:-:S12]  /*0080*/  LDCU.64 UR4, c[0x0][0x358] ;  /* 0x00006b00ff0477ac */ /* 0x000e180008000a00 */
[----:B------:R-:W1:Y:S02]  /*0090*/  @!P0 LDC.64 R2, c[0x0][0x380] ;  /* 0x0000e000ff028b82 */ /* 0x000e640000000a00 */
[----:B-1----:R-:W-:-:S05]  /*00a0*/  @!P0 IMAD.WIDE R2, R5, 0x4, R2 ;  /* 0x0000000405028825 */ /* 0x002fca00078e0202 */
[----:B0-----:R0:W2:Y:S01]  /*00b0*/  @!P0 LDG.E R4, desc[UR4][R2.64] ;  /* 0x0000000402048981 */ /* 0x0010a2000c1e1900 */
[----:B------:R-:W-:Y:S02]  /*00c0*/  SHF.R.U32.HI R9, RZ, 0x5, R9 ;  /* 0x00000005ff097819 */ /* 0x000fe40000011609 */
[C---:B------:R-:W-:Y:S02]  /*00d0*/  LOP3.LUT P0, RZ, R0.reuse, 0x1f, RZ, 0xc0, !PT ;  /* 0x0000001f00ff7812 */ /* 0x040fe4000780c0ff */
[----:B------:R-:W-:-:S11]  /*00e0*/  ISETP.GE.U32.AND P1, PT, R0, R9, PT ;  /* 0x000000090000720c */ /* 0x000fd60003f26070 */
[----:B------:R-:W1:Y:S01]  /*00f0*/  @!P0 S2R R9, SR_CgaCtaId ;  /* 0x0000000000098919 */ /* 0x000e620000008800 */
[----:B0-----:R-:W-:Y:S01]  /*0100*/  @!P0 MOV R2, 0x400 ;  /* 0x0000040000028802 */ /* 0x001fe20000000f00 */
[----:B------:R-:W0:Y:S01]  /*0110*/  @!P1 S2R R11, SR_CgaCtaId ;  /* 0x00000000000b9919 */ /* 0x000e220000008800 */
[----:B--2---:R-:W2:Y:S02]  /*0120*/  SHFL.DOWN PT, R5, R4, 0x10, 0x1f ;  /* 0x0a001f0004057f89 */ /* 0x004ea400000e0000 */
[----:B--2---:R-:W-:Y:S01]  /*0130*/  FADD R5, R5, R4 ;  /* 0x0000000405057221 */ /* 0x004fe20000000000 */
[----:B------:R-:W-:-:S04]  /*0140*/  @!P1 MOV R4, 0x400 ;  /* 0x0000040000049802 */ /* 0x000fc80000000f00 */
[----:B------:R-:W2:Y:S01]  /*0150*/  SHFL.DOWN PT, R6, R5, 0x8, 0x1f ;  /* 0x09001f0005067f89 */ /* 0x000ea200000e0000 */
[----:B0-----:R-:W-:Y:S01]  /*0160*/  @!P1 LEA R11, R11, R4, 0x18 ;  /* 0x000000040b0b9211 */ /* 0x001fe200078ec0ff */
[----:B--2---:R-:W-:Y:S01]  /*0170*/  FADD R6, R5, R6 ;  /* 0x0000000605067221 */ /* 0x004fe20000000000 */
[----:B-1----:R-:W-:Y:S02]  /*0180*/  @!P0 LEA R5, R9, R2, 0x18 ;  /* 0x0000000209058211 */ /* 0x002fe400078ec0ff */
[----:B------:R-:W-:Y:S02]  /*0190*/  MOV R2, RZ ;  /* 0x000000ff00027202 */ /* 0x000fe40000000f00 */
[----:B------:R-:W0:Y:S01]  /*01a0*/  SHFL.DOWN PT, R7, R6, 0x4, 0x1f ;  /* 0x08801f0006077f89 */ /* 0x000e2200000e0000 */
[----:B------:R-:W-:Y:S01]  /*01b0*/  @!P0 LEA.HI R5, R0, R5, RZ, 0x1d ;  /* 0x0000000500058211 */ /* 0x000fe200078fe8ff */
[----:B0-----:R-:W-:-:S05]  /*01c0*/  FADD R7, R6, R7 ;  /* 0x0000000706077221 */ /* 0x001fca0000000000 */
[----:B------:R-:W0:Y:S02]  /*01d0*/  SHFL.DOWN PT, R8, R7, 0x2, 0x1f ;  /* 0x08401f0007087f89 */ /* 0x000e2400000e0000 */
[----:B0-----:R-:W-:-:S05]  /*01e0*/  FADD R8, R7, R8 ;  /* 0x0000000807087221 */ /* 0x001fca0000000000 */
[----:B------:R-:W0:Y:S02]  /*01f0*/  SHFL.DOWN PT, R3, R8, 0x1, 0x1f ;  /* 0x08201f0008037f89 */ /* 0x000e2400000e0000 */
[----:B0-----:R-:W-:Y:S01]  /*0200*/  FADD R4, R8, R3 ;  /* 0x0000000308047221 */ /* 0x001fe20000000000 */
[----:B------:R-:W-:-:S04]  /*0210*/  @!P1 LEA R3, R0, R11, 0x2 ;  /* 0x0000000b00039211 */ /* 0x000fc800078e10ff */
        /* <DEDUP_REMOVED lines=20> */
.L_x_3:
        /* <DEDUP_REMOVED lines=10> */
.L_x_9:


//--------------------- .text._Z13reduce_sharedPfS_i --------------------------
	.section	.text._Z13reduce_sharedPfS_i,"ax",@progbits
	.align	128
        .global         _Z13reduce_sharedPfS_i
        .type           _Z13reduce_sharedPfS_i,@function
        .size           _Z13reduce_sharedPfS_i,(.L_x_10 - _Z13reduce_sharedPfS_i)
        .other          _Z13reduce_sharedPfS_i,@"STO_CUDA_ENTRY STV_DEFAULT"
_Z13reduce_sharedPfS_i:
.text._Z13reduce_sharedPfS_i:
[----:B------:R-:W-:Y:S01]  /*0000*/  LDC R1, c[0x0][0x37c] ;  /* 0x0000df00ff017b82 */ /* 0x000fe20000000800 */
[----:B------:R-:W0:Y:S07]  /*0010*/  S2R R7, SR_TID.X ;  /* 0x0000000000077919 */ /* 0x000e2e0000002100 */
[----:B------:R-:W0:Y:S01]  /*0020*/  S2UR UR4, SR_CTAID.X ;  /* 0x00000000000479c3 */ /* 0x000e220000002500 */
[----:B------:R-:W1:Y:S01]  /*0030*/  LDCU UR5, c[0x0][0x390] ;  /* 0x00007200ff0577ac */ /* 0x000e620008000800 */
[----:B------:R-:W-:Y:S01]  /*0040*/  IMAD.MOV.U32 R4, RZ, RZ, RZ ;  /* 0x000000ffff047224 */ /* 0x000fe200078e00ff */
[----:B------:R-:W2:Y:S05]  /*0050*/  LDCU.64 UR6, c[0x0][0x358] ;  /* 0x00006b00ff0677ac */ /* 0x000eaa0008000a00 */
[----:B------:R-:W0:Y:S02]  /*0060*/  LDC R0, c[0x0][0x360] ;  /* 0x0000d800ff007b82 */ /* 0x000e240000000800 */
[----:B0-----:R-:W-:-:S05]  /*0070*/  IMAD R5, R0, UR4, R7 ;  /* 0x0000000400057c24 */ /* 0x001fca000f8e0207 */
[----:B-1----:R-:W-:-:S13]  /*0080*/  ISETP.GE.AND P0, PT, R5, UR5, PT ;  /* 0x0000000505007c0c */ /* 0x002fda000bf06270 */
[----:B------:R-:W0:Y:S02]  /*0090*/  @!P0 LDC.64 R2, c[0x0][0x380] ;  /* 0x0000e000ff028b82 */ /* 0x000e240000000a00 */
[----:B0-----:R-:W-:-:S05]  /*00a0*/  @!P0 IMAD.WIDE R2, R5, 0x4, R2 ;  /* 0x0000000405028825 */ /* 0x001fca00078e0202 */
[----:B--2---:R-:W2:Y:S01]  /*00b0*/  @!P0 LDG.E R4, desc[UR6][R2.64] ;  /* 0x0000000602048981 */ /* 0x004ea2000c1e1900 */
[----:B------:R-:W0:Y:S01]  /*00c0*/  S2UR UR5, SR_CgaCtaId ;  /* 0x00000000000579c3 */ /* 0x000e220000008800 */
[----:B------:R-:W-:Y:S01]  /*00d0*/  UMOV UR4, 0x400 ;  /* 0x0000040000047882 */ /* 0x000fe20000000000 */
[----:B------:R-:W-:Y:S02]  /*00e0*/  ISETP.GE.U32.AND P1, PT, R0, 0x2, PT ;  /* 0x000000020000780c */ /* 0x000fe40003f26070 */
[----:B------:R-:W-:Y:S01]  /*00f0*/  ISETP.NE.AND P0, PT, R7, RZ, PT ;  /* 0x000000ff0700720c */ /* 0x000fe20003f05270 */
[----:B0-----:R-:W-:-:S06]  /*0100*/  ULEA UR4, UR5, UR4, 0x18 ;  /* 0x0000000405047291 */ /* 0x001fcc000f8ec0ff */
[----:B------:R-:W-:-:S05]  /*0110*/  LEA R5, R7, UR4, 0x2 ;  /* 0x0000000407057c11 */ /* 0x000fca000f8e10ff */
[----:B--2---:R0:W-:Y:S01]  /*0120*/  STS [R5], R4 ;  /* 0x0000000405007388 */ /* 0x0041e20000000800 */
[----:B------:R-:W-:Y:S06]  /*0130*/  BAR.SYNC.DEFER_BLOCKING 0x0 ;  /* 0x0000000000007b1d */ /* 0x000fec0000010000 */
[----:B------:R-:W-:Y:S05]  /*0140*/  @!P1 BRA `(.L_x_4) ;  /* 0x00000000002c9947 */ /* 0x000fea0003800000 */
.L_x_5:
[----:B------:R-:W-:-:S04]  /*0150*/  SHF.R.U32.HI R6, RZ, 0x1, R0 ;  /* 0x00000001ff067819 */ /* 0x000fc80000011600 */
[----:B------:R-:W-:-:S13]  /*0160*/  ISETP.GE.U32.AND P1, PT, R7, R6, PT ;  /* 0x000000060700720c */ /* 0x000fda0003f26070 */
[----:B------:R-:W-:Y:S01]  /*0170*/  @!P1 IMAD R2, R6, 0x4, R5 ;  /* 0x0000000406029824 */ /* 0x000fe200078e0205 */
[----:B------:R-:W-:Y:S05]  /*0180*/  @!P1 LDS R3, [R5] ;  /* 0x0000000005039984 */ /* 0x000fea0000000800 */
[----:B------:R-:W0:Y:S02]  /*0190*/  @!P1 LDS R2, [R2] ;  /* 0x0000000002029984 */ /* 0x000e240000000800 */
[----:B0-----:R-:W-:-:S05]  /*01a0*/  @!P1 FADD R4, R2, R3 ;  /* 0x0000000302049221 */ /* 0x001fca0000000000 */
[----:B------:R1:W-:Y:S01]  /*01b0*/  @!P1 STS [R5], R4 ;  /* 0x0000000405009388 */ /* 0x0003e20000000800 */
[----:B------:R-:W-:Y:S01]  /*01c0*/  BAR.SYNC.DEFER_BLOCKING 0x0 ;  /* 0x0000000000007b1d */ /* 0x000fe20000010000 */
[----:B------:R-:W-:Y:S01]  /*01d0*/  ISETP.GT.U32.AND P1, PT, R0, 0x3, PT ;  /* 0x000000030000780c */ /* 0x000fe20003f24070 */
[----:B------:R-:W-:-:S12]  /*01e0*/  IMAD.MOV.U32 R0, RZ, RZ, R6 ;  /* 0x000000ffff007224 */ /* 0x000fd800078e0006 */
[----:B-1----:R-:W-:Y:S05]  /*01f0*/  @P1 BRA `(.L_x_5) ;  /* 0xfffffffc00d41947 */ /* 0x002fea000383ffff */
.L_x_4:
[----:B------:R-:W-:Y:S05]  /*0200*/  @P0 EXIT ;  /* 0x000000000000094d */ /* 0x000fea0003800000 */
[----:B------:R-:W1:Y:S01]  /*0210*/  S2UR UR5, SR_CgaCtaId ;  /* 0x00000000000579c3 */ /* 0x000e620000008800 */
[----:B------:R-:W-:-:S07]  /*0220*/  UMOV UR4, 0x400 ;  /* 0x0000040000047882 */ /* 0x000fce0000000000 */
[----:B------:R-:W2:Y:S01]  /*0230*/  LDC.64 R2, c[0x0][0x388] ;  /* 0x0000e200ff027b82 */ /* 0x000ea20000000a00 */
[----:B-1----:R-:W-:-:S09]  /*0240*/  ULEA UR4, UR5, UR4, 0x18 ;  /* 0x0000000405047291 */ /* 0x002fd2000f8ec0ff */
[----:B0-----:R-:W2:Y:S04]  /*0250*/  LDS R5, [UR4] ;  /* 0x00000004ff057984 */ /* 0x001ea80008000800 */
[----:B--2---:R-:W-:Y:S01]  /*0260*/  REDG.E.ADD.F32.FTZ.RN.STRONG.GPU desc[UR6][R2.64], R5 ;  /* 0x00000005020079a6 */ /* 0x004fe2000c12f306 */
[----:B------:R-:W-:Y:S05]  /*0270*/  EXIT ;  /* 0x000000000000794d */ /* 0x000fea0003800000 */
.L_x_6:
        /* <DEDUP_REMOVED lines=16> */
.L_x_10:


//--------------------- .text._Z12reduce_naivePfS_i --------------------------
	.section	.text._Z12reduce_naivePfS_i,"ax",@progbits
	.align	128
        .global         _Z12reduce_naivePfS_i
        .type           _Z12reduce_naivePfS_i,@function
        .size           _Z12reduce_naivePfS_i,(.L_x_11 - _Z12reduce_naivePfS_i)
        .other          _Z12reduce_naivePfS_i,@"STO_CUDA_ENTRY STV_DEFAULT"
_Z12reduce_naivePfS_i:
.text._Z12reduce_naivePfS_i:
[----:B------:R-:W-:Y:S01]  /*0000*/  LDC R1, c[0x0][0x37c] ;  /* 0x0000df00ff017b82 */ /* 0x000fe20000000800 */
[----:B------:R-:W0:Y:S07]  /*0010*/  S2R R0, SR_TID.X ;  /* 0x0000000000007919 */ /* 0x000e2e0000002100 */
[----:B------:R-:W0:Y:S01]  /*0020*/  S2UR UR4, SR_CTAID.X ;  /* 0x00000000000479c3 */ /* 0x000e220000002500 */
[----:B------:R-:W1:Y:S07]  /*0030*/  LDCU UR5, c[0x0][0x390] ;  /* 0x00007200ff0577ac */ /* 0x000e6e0008000800 */
[----:B------:R-:W0:Y:S02]  /*0040*/  LDC R5, c[0x0][0x360] ;  /* 0x0000d800ff057b82 */ /* 0x000e240000000800 */
[----:B0-----:R-:W-:-:S05]  /*0050*/  IMAD R5, R5, UR4, R0 ;  /* 0x0000000405057c24 */ /* 0x001fca000f8e0200 */
[----:B-1----:R-:W-:-:S13]  /*0060*/  ISETP.GE.AND P0, PT, R5, UR5, PT ;  /* 0x0000000505007c0c */ /* 0x002fda000bf06270 */
[----:B------:R-:W-:Y:S05]  /*0070*/  @P0 EXIT ;  /* 0x000000000000094d */ /* 0x000fea0003800000 */
[----:B------:R-:W0:Y:S01]  /*0080*/  LDC.64 R2, c[0x0][0x380] ;  /* 0x0000e000ff027b82 */ /* 0x000e220000000a00 */
[----:B------:R-:W1:Y:S01]  /*0090*/  LDCU.64 UR4, c[0x0][0x358] ;  /* 0x00006b00ff0477ac */ /* 0x000e620008000a00 */
[----:B0-----:R-:W-:-:S06]  /*00a0*/  IMAD.WIDE R2, R5, 0x4, R2 ;  /* 0x0000000405027825 */ /* 0x001fcc00078e0202 */
[----:B-1----:R-:W2:Y:S01]  /*00b0*/  LDG.E R3, desc[UR4][R2.64] ;  /* 0x0000000402037981 */ /* 0x002ea2000c1e1900 */
[----:B------:R-:W2:Y:S03]  /*00c0*/  LDC.64 R4, c[0x0][0x388] ;  /* 0x0000e200ff047b82 */ /* 0x000ea60000000a00 */
[----:B--2---:R-:W-:Y:S01]  /*00d0*/  REDG.E.ADD.F32.FTZ.RN.STRONG.GPU desc[UR4][R4.64], R3 ;  /* 0x00000003040079a6 */ /* 0x004fe2000c12f304 */
[----:B------:R-:W-:Y:S05]  /*00e0*/  EXIT ;  /* 0x000000000000794d */ /* 0x000fea0003800000 */
.L_x_7:
        /* <DEDUP_REMOVED lines=9> */
.L_x_11:


//--------------------- .nv.shared._Z12reduce_multiILi256EEvPfS0_i --------------------------
	.section	.nv.shared._Z12reduce_multiILi256EEvPfS0_i,"aw",@nobits
	.sectionflags	@""
	.align	16
.nv.shared._Z12reduce_multiILi256EEvPfS0_i:
	.zero		1056


//--------------------- .nv.shared.reserved.0     --------------------------
	.section	.nv.shared.reserved.0,"aw",@nobits
	.weak		__nv_reservedSMEM_offset_0_alias
	.size		__nv_reservedSMEM_offset_0_alias, 0, 64
	.other		__nv_reservedSMEM_offset_0_alias,@"STO_CUDA_RESERVED_SHARED STV_DEFAULT"
__nv_reservedSMEM_offset_0_alias:
	.zero		0
	.zero		64


//--------------------- .nv.shared._Z11reduce_warpPfS_i --------------------------
	.section	.nv.shared._Z11reduce_warpPfS_i,"aw",@nobits
	.sectionflags	@""
	.align	16
	.zero		1024


//--------------------- .nv.shared._Z13reduce_sharedPfS_i --------------------------
	.section	.nv.shared._Z13reduce_sharedPfS_i,"aw",@nobits
	.sectionflags	@""
	.align	16
	.zero		1024


//--------------------- .nv.shared._Z12reduce_naivePfS_i --------------------------
	.section	.nv.shared._Z12reduce_naivePfS_i,"aw",@nobits
	.sectionflags	@""
	.align	16
	.zero		1024


//--------------------- .nv.constant0._Z12reduce_multiILi256EEvPfS0_i --------------------------
	.section	.nv.constant0._Z12reduce_multiILi256EEvPfS0_i,"a",@progbits
	.sectionflags	@""
	.align	4
.nv.constant0._Z12reduce_multiILi256EEvPfS0_i:
	.zero		916


//--------------------- .nv.constant0._Z11reduce_warpPfS_i --------------------------
	.section	.nv.constant0._Z11reduce_warpPfS_i,"a",@progbits
	.sectionflags	@""
	.align	4
.nv.constant0._Z11reduce_warpPfS_i:
	.zero		916


//--------------------- .nv.constant0._Z13reduce_sharedPfS_i --------------------------
	.section	.nv.constant0._Z13reduce_sharedPfS_i,"a",@progbits
	.sectionflags	@""
	.align	4
.nv.constant0._Z13reduce_sharedPfS_i:
	.zero		916


//--------------------- .nv.constant0._Z12reduce_naivePfS_i --------------------------
	.section	.nv.constant0._Z12reduce_naivePfS_i,"a",@progbits
	.sectionflags	@""
	.align	4
.nv.constant0._Z12reduce_naivePfS_i:
	.zero		916


//--------------------- SYMBOLS --------------------------

	.type		.nv.reservedSmem.offset0,@object
	.size		.nv.reservedSmem.offset0,0x4
	.type		.nv.reservedSmem.cap,@object
	.size		.nv.reservedSmem.cap,0x4
